	.headerflags	@"EF_CUDA_TEXMODE_UNIFIED EF_CUDA_64BIT_ADDRESS EF_CUDA_ACCELERATORS EF_CUDA_SM90 EF_CUDA_VIRTUAL_SM(EF_CUDA_SM90)"
	.elftype	@"ET_EXEC"


//--------------------- .nv.info                  --------------------------
	.section	.nv.info,"",@"SHT_CUDA_INFO"
	.align	4


	//----- nvinfo : EIATTR_REGCOUNT
	.align		4
        /*0000*/ 	.byte	0x04, 0x2f
        /*0002*/ 	.short	(.L_3 - .L_2)
	.align		4
.L_2:
        /*0004*/ 	.word	index@(triton_poi_fused__native_batch_norm_legit_no_training_cat_relu_2)
        /*0008*/ 	.word	0x00000017


	//----- nvinfo : EIATTR_MIN_STACK_SIZE
	.align		4
.L_3:
        /*000c*/ 	.byte	0x04, 0x12
        /*000e*/ 	.short	(.L_5 - .L_4)
	.align		4
.L_4:
        /*0010*/ 	.word	index@(triton_poi_fused__native_batch_norm_legit_no_training_cat_relu_2)
        /*0014*/ 	.word	0x00000000


	//----- nvinfo : EIATTR_FRAME_SIZE
	.align		4
.L_5:
        /*0018*/ 	.byte	0x04, 0x11
        /*001a*/ 	.short	(.L_7 - .L_6)
	.align		4
.L_6:
        /*001c*/ 	.word	index@(triton_poi_fused__native_batch_norm_legit_no_training_cat_relu_2)
        /*0020*/ 	.word	0x00000000


	//----- nvinfo : EIATTR_MIN_STACK_SIZE
	.align		4
.L_7:
        /*0024*/ 	.byte	0x04, 0x12
        /*0026*/ 	.short	(.L_9 - .L_8)
	.align		4
.L_8:
        /*0028*/ 	.word	index@(triton_poi_fused__native_batch_norm_legit_no_training_cat_relu_2)
        /*002c*/ 	.word	0x00000000
.L_9:


//--------------------- .nv.info.triton_poi_fused__native_batch_norm_legit_no_training_cat_relu_2 --------------------------
	.section	.nv.info.triton_poi_fused__native_batch_norm_legit_no_training_cat_relu_2,"",@"SHT_CUDA_INFO"
	.sectionflags	@""
	.align	4


	//----- nvinfo : EIATTR_CUDA_API_VERSION
	.align		4
        /*0000*/ 	.byte	0x04, 0x37
        /*0002*/ 	.short	(.L_11 - .L_10)
.L_10:
        /*0004*/ 	.word	0x0000007c


	//----- nvinfo : EIATTR_KPARAM_INFO
	.align		4
.L_11:
        /*0008*/ 	.byte	0x04, 0x17
        /*000a*/ 	.short	(.L_13 - .L_12)
.L_12:
        /*000c*/ 	.word	0x00000000
        /*0010*/ 	.short	0x0008
        /*0012*/ 	.short	0x0040
        /*0014*/ 	.byte	0x00, 0xf0, 0x11, 0x00


	//----- nvinfo : EIATTR_KPARAM_INFO
	.align		4
.L_13:
        /*0018*/ 	.byte	0x04, 0x17
        /*001a*/ 	.short	(.L_15 - .L_14)
.L_14:
        /*001c*/ 	.word	0x00000000
        /*0020*/ 	.short	0x0007
        /*0022*/ 	.short	0x0038
        /*0024*/ 	.byte	0x00, 0xf4, 0x21, 0x00


	//----- nvinfo : EIATTR_KPARAM_INFO
	.align		4
.L_15:
        /*0028*/ 	.byte	0x04, 0x17
        /*002a*/ 	.short	(.L_17 - .L_16)
.L_16:
        /*002c*/ 	.word	0x00000000
        /*0030*/ 	.short	0x0006
        /*0032*/ 	.short	0x0030
        /*0034*/ 	.byte	0x00, 0xf4, 0x21, 0x00


	//----- nvinfo : EIATTR_KPARAM_INFO
	.align		4
.L_17:
        /*0038*/ 	.byte	0x04, 0x17
        /*003a*/ 	.short	(.L_19 - .L_18)
.L_18:
        /*003c*/ 	.word	0x00000000
        /*0040*/ 	.short	0x0005
        /*0042*/ 	.short	0x0028
        /*0044*/ 	.byte	0x00, 0xf4, 0x21, 0x00


	//----- nvinfo : EIATTR_KPARAM_INFO
	.align		4
.L_19:
        /*0048*/ 	.byte	0x04, 0x17
        /*004a*/ 	.short	(.L_21 - .L_20)
.L_20:
        /*004c*/ 	.word	0x00000000
        /*0050*/ 	.short	0x0004
        /*0052*/ 	.short	0x0020
        /*0054*/ 	.byte	0x00, 0xf4, 0x21, 0x00


	//----- nvinfo : EIATTR_KPARAM_INFO
	.align		4
.L_21:
        /*0058*/ 	.byte	0x04, 0x17
        /*005a*/ 	.short	(.L_23 - .L_22)
.L_22:
        /*005c*/ 	.word	0x00000000
        /*0060*/ 	.short	0x0003
        /*0062*/ 	.short	0x0018
        /*0064*/ 	.byte	0x00, 0xf4, 0x21, 0x00


	//----- nvinfo : EIATTR_KPARAM_INFO
	.align		4
.L_23:
        /*0068*/ 	.byte	0x04, 0x17
        /*006a*/ 	.short	(.L_25 - .L_24)
.L_24:
        /*006c*/ 	.word	0x00000000
        /*0070*/ 	.short	0x0002
        /*0072*/ 	.short	0x0010
        /*0074*/ 	.byte	0x00, 0xf4, 0x21, 0x00


	//----- nvinfo : EIATTR_KPARAM_INFO
	.align		4
.L_25:
        /*0078*/ 	.byte	0x04, 0x17
        /*007a*/ 	.short	(.L_27 - .L_26)
.L_26:
        /*007c*/ 	.word	0x00000000
        /*0080*/ 	.short	0x0001
        /*0082*/ 	.short	0x0008
        /*0084*/ 	.byte	0x00, 0xf4, 0x21, 0x00


	//----- nvinfo : EIATTR_KPARAM_INFO
	.align		4
.L_27:
        /*0088*/ 	.byte	0x04, 0x17
        /*008a*/ 	.short	(.L_29 - .L_28)
.L_28:
        /*008c*/ 	.word	0x00000000
        /*0090*/ 	.short	0x0000
        /*0092*/ 	.short	0x0000
        /*0094*/ 	.byte	0x00, 0xf4, 0x21, 0x00


	//----- nvinfo : EIATTR_SPARSE_MMA_MASK
	.align		4
.L_29:
        /*0098*/ 	.byte	0x03, 0x50
        /*009a*/ 	.short	0x0000


	//----- nvinfo : EIATTR_MAXREG_COUNT
	.align		4
        /*009c*/ 	.byte	0x03, 0x1b
        /*009e*/ 	.short	0x00ff


	//----- nvinfo : EIATTR_EXIT_INSTR_OFFSETS
	.align		4
        /*00a0*/ 	.byte	0x04, 0x1c
        /*00a2*/ 	.short	(.L_31 - .L_30)


	//   ....[0]....
.L_30:
        /*00a4*/ 	.word	0x000004d0


	//   ....[1]....
        /*00a8*/ 	.word	0x000004f0


	//----- nvinfo : EIATTR_REQNTID
	.align		4
.L_31:
        /*00ac*/ 	.byte	0x04, 0x10
        /*00ae*/ 	.short	(.L_33 - .L_32)
.L_32:
        /*00b0*/ 	.word	0x00000080
        /*00b4*/ 	.word	0x00000001
        /*00b8*/ 	.word	0x00000001


	//----- nvinfo : EIATTR_CBANK_PARAM_SIZE
	.align		4
.L_33:
        /*00bc*/ 	.byte	0x03, 0x19
        /*00be*/ 	.short	0x0044


	//----- nvinfo : EIATTR_PARAM_CBANK
	.align		4
        /*00c0*/ 	.byte	0x04, 0x0a
        /*00c2*/ 	.short	(.L_35 - .L_34)
	.align		4
.L_34:
        /*00c4*/ 	.word	index@(.nv.constant0.triton_poi_fused__native_batch_norm_legit_no_training_cat_relu_2)
        /*00c8*/ 	.short	0x0210
        /*00ca*/ 	.short	0x0044


	//----- nvinfo : EIATTR_SW_WAR
	.align		4
.L_35:
        /*00cc*/ 	.byte	0x04, 0x36
        /*00ce*/ 	.short	(.L_37 - .L_36)
.L_36:
        /*00d0*/ 	.word	0x00000008
.L_37:


//--------------------- .nv.callgraph             --------------------------
	.section	.nv.callgraph,"",@"SHT_CUDA_CALLGRAPH"
	.align	4
	.sectionentsize	8
	.align		4
        /*0000*/ 	.word	0x00000000
	.align		4
        /*0004*/ 	.word	0xffffffff
	.align		4
        /*0008*/ 	.word	0x00000000
	.align		4
        /*000c*/ 	.word	0xfffffffe
	.align		4
        /*0010*/ 	.word	0x00000000
	.align		4
        /*0014*/ 	.word	0xfffffffd
	.align		4
        /*0018*/ 	.word	0x00000000
	.align		4
        /*001c*/ 	.word	0xfffffffc


//--------------------- .nv.constant4             --------------------------
	.section	.nv.constant4,"a",@progbits
	.align	8
	.align		8
.nv.constant4:
        /*0000*/ 	.dword	_$_str
	.align		8
        /*0008*/ 	.dword	_$_str_$_2


//--------------------- .text.triton_poi_fused__native_batch_norm_legit_no_training_cat_relu_2 --------------------------
	.section	.text.triton_poi_fused__native_batch_norm_legit_no_training_cat_relu_2,"ax",@progbits
	.align	128
        .global         triton_poi_fused__native_batch_norm_legit_no_training_cat_relu_2
        .type           triton_poi_fused__native_batch_norm_legit_no_training_cat_relu_2,@function
        .size           triton_poi_fused__native_batch_norm_legit_no_training_cat_relu_2,(.L_x_1 - triton_poi_fused__native_batch_norm_legit_no_training_cat_relu_2)
        .other          triton_poi_fused__native_batch_norm_legit_no_training_cat_relu_2,@"STO_CUDA_ENTRY STV_DEFAULT"
triton_poi_fused__native_batch_norm_legit_no_training_cat_relu_2:
.text.triton_poi_fused__native_batch_norm_legit_no_training_cat_relu_2:
[----:B------:R-:W0:Y:S01]  /*0000*/  LDC R1, c[0x0][0x28] ;  /* 0x00000a00ff017b82 */ /* 0x000e220000000800 */
[----:B------:R-:W1:Y:S07]  /*0010*/  S2R R0, SR_TID.X ;  /* 0x0000000000007919 */ /* 0x000e6e0000002100 */
[----:B------:R-:W2:Y:S01]  /*0020*/  LDC.64 R12, c[0x0][0x228] ;  /* 0x00008a00ff0c7b82 */ /* 0x000ea20000000a00 */
[----:B------:R-:W-:Y:S01]  /*0030*/  ULDC.64 UR4, c[0x0][0x208] ;  /* 0x0000820000047ab9 */ /* 0x000fe20000000a00 */
[----:B------:R-:W-:Y:S01]  /*0040*/  ULDC.64 UR6, c[0x0][0x218] ;  /* 0x0000860000067ab9 */ /* 0x000fe20000000a00 */
[----:B------:R-:W3:Y:S05]  /*0050*/  S2R R3, SR_CTAID.X ;  /* 0x0000000000037919 */ /* 0x000eea0000002500 */
[----:B------:R-:W4:Y:S08]  /*0060*/  LDC.64 R10, c[0x0][0x210] ;  /* 0x00008400ff0a7b82 */ /* 0x000f300000000a00 */
[----:B------:R-:W5:Y:S01]  /*0070*/  LDC.64 R8, c[0x0][0x230] ;  /* 0x00008c00ff087b82 */ /* 0x000f620000000a00 */
[----:B-1----:R-:W-:-:S05]  /*0080*/  LOP3.LUT R0, R0, 0x7f, RZ, 0xc0, !PT ;  /* 0x0000007f00007812 */ /* 0x002fca00078ec0ff */
[----:B---3--:R-:W-:-:S05]  /*0090*/  IMAD R0, R3, 0x80, R0 ;  /* 0x0000008003007824 */ /* 0x008fca00078e0200 */
[----:B------:R-:W-:Y:S02]  /*00a0*/  SHF.R.S32.HI R3, RZ, 0x1f, R0 ;  /* 0x0000001fff037819 */ /* 0x000fe40000011400 */
[----:B------:R-:W-:Y:S02]  /*00b0*/  ISETP.GE.AND P0, PT, R0, 0x3600, PT ;  /* 0x000036000000780c */ /* 0x000fe40003f06270 */
[----:B------:R-:W-:-:S04]  /*00c0*/  LEA.HI R4, R3, R0, RZ, 0x6 ;  /* 0x0000000003047211 */ /* 0x000fc800078f30ff */
[----:B------:R-:W-:-:S05]  /*00d0*/  SHF.R.S32.HI R3, RZ, 0x6, R4 ;  /* 0x00000006ff037819 */ /* 0x000fca0000011404 */
[----:B------:R-:W-:-:S05]  /*00e0*/  IMAD.HI R2, R3, 0x4bda12f7, RZ ;  /* 0x4bda12f703027827 */ /* 0x000fca00078e02ff */
[----:B------:R-:W-:-:S04]  /*00f0*/  SHF.R.U32.HI R5, RZ, 0x1f, R2 ;  /* 0x0000001fff057819 */ /* 0x000fc80000011602 */
[----:B------:R-:W-:-:S05]  /*0100*/  LEA.HI.SX32 R2, R2, R5, 0x1c ;  /* 0x0000000502027211 */ /* 0x000fca00078fe2ff */
[----:B------:R-:W-:Y:S02]  /*0110*/  IMAD R3, R2, -0x36, R3 ;  /* 0xffffffca02037824 */ /* 0x000fe400078e0203 */
[----:B------:R-:W-:Y:S02]  /*0120*/  IMAD.MOV.U32 R2, RZ, RZ, RZ ;  /* 0x000000ffff027224 */ /* 0x000fe400078e00ff */
[----:B--2---:R-:W-:-:S05]  /*0130*/  IMAD.WIDE R12, R3, 0x4, R12 ;  /* 0x00000004030c7825 */ /* 0x004fca00078e020c */
[----:B------:R1:W2:Y:S01]  /*0140*/  @!P0 LDG.E.EL R2, desc[UR4][R12.64] ;  /* 0x000000040c028981 */ /* 0x0002a2000c2e1900 */
[----:B------:R-:W-:Y:S01]  /*0150*/  IMAD.HI R5, R0, 0x4bda12f7, RZ ;  /* 0x4bda12f700057827 */ /* 0x000fe200078e02ff */
[----:B------:R-:W-:Y:S02]  /*0160*/  LOP3.LUT R15, R4, 0xffffffc0, RZ, 0xc0, !PT ;  /* 0xffffffc0040f7812 */ /* 0x000fe400078ec0ff */
[C---:B------:R-:W-:Y:S01]  /*0170*/  ISETP.GE.AND P1, PT, R3.reuse, 0x1d, PT ;  /* 0x0000001d0300780c */ /* 0x040fe20003f26270 */
[----:B------:R-:W-:Y:S01]  /*0180*/  IMAD.SHL.U32 R14, R3, 0x40, RZ ;  /* 0x00000040030e7824 */ /* 0x000fe200078e00ff */
[----:B------:R-:W-:Y:S01]  /*0190*/  SHF.R.U32.HI R6, RZ, 0x1f, R5 ;  /* 0x0000001fff067819 */ /* 0x000fe20000011605 */
[C---:B------:R-:W-:Y:S01]  /*01a0*/  IMAD.IADD R15, R0.reuse, 0x1, -R15 ;  /* 0x00000001000f7824 */ /* 0x040fe200078e0a0f */
[----:B------:R-:W-:Y:S02]  /*01b0*/  ISETP.LT.AND P2, PT, R0, 0x3600, !P1 ;  /* 0x000036000000780c */ /* 0x000fe40004f41270 */
[----:B------:R-:W-:-:S02]  /*01c0*/  LEA.HI.SX32 R17, R5, R6, 0x16 ;  /* 0x0000000605117211 */ /* 0x000fc400078fb2ff */
[----:B------:R-:W3:Y:S01]  /*01d0*/  LDC.64 R6, c[0x0][0x220] ;  /* 0x00008800ff067b82 */ /* 0x000ee20000000a00 */
[----:B------:R-:W-:Y:S02]  /*01e0*/  ISETP.GT.AND P3, PT, R3, 0x1c, !P0 ;  /* 0x0000001c0300780c */ /* 0x000fe40004764270 */
[C---:B------:R-:W-:Y:S02]  /*01f0*/  IMAD R16, R17.reuse, 0x640, RZ ;  /* 0x0000064011107824 */ /* 0x040fe400078e02ff */
[----:B-1----:R-:W-:-:S03]  /*0200*/  IMAD R12, R17, -0xd80, R0 ;  /* 0xfffff280110c7824 */ /* 0x002fc600078e0200 */
[----:B------:R-:W1:Y:S01]  /*0210*/  LDC.64 R4, c[0x0][0x238] ;  /* 0x00008e00ff047b82 */ /* 0x000e620000000a00 */
[----:B------:R-:W-:Y:S01]  /*0220*/  IADD3 R19, P4, P5, R14, R15, R16 ;  /* 0x0000000f0e137210 */ /* 0x000fe20007d9e010 */
[----:B------:R-:W-:Y:S01]  /*0230*/  IMAD R17, R17, 0x740, R12 ;  /* 0x0000074011117824 */ /* 0x000fe200078e020c */
[----:B------:R-:W-:Y:S02]  /*0240*/  SHF.R.S32.HI R13, RZ, 0x1f, R16 ;  /* 0x0000001fff0d7819 */ /* 0x000fe40000011410 */
[----:B------:R-:W-:Y:S01]  /*0250*/  SHF.R.S32.HI R15, RZ, 0x1f, R15 ;  /* 0x0000001fff0f7819 */ /* 0x000fe2000001140f */
[----:B----4-:R-:W-:Y:S01]  /*0260*/  IMAD.WIDE R16, R17, 0x4, R10 ;  /* 0x0000000411107825 */ /* 0x010fe200078e020a */
[----:B------:R-:W-:Y:S02]  /*0270*/  SHF.R.S32.HI R14, RZ, 0x1f, R14 ;  /* 0x0000001fff0e7819 */ /* 0x000fe4000001140e */
[----:B------:R-:W-:Y:S02]  /*0280*/  CS2R R10, SRZ ;  /* 0x00000000000a7805 */ /* 0x000fe4000001ff00 */
[----:B------:R-:W-:-:S02]  /*0290*/  IADD3.X R14, R14, R15, R13, P4, P5 ;  /* 0x0000000f0e0e7210 */ /* 0x000fc400027ea40d */
[----:B------:R-:W-:Y:S02]  /*02a0*/  CS2R R12, SRZ ;  /* 0x00000000000c7805 */ /* 0x000fe4000001ff00 */
[----:B------:R-:W-:-:S04]  /*02b0*/  LEA R18, P4, R19, UR6, 0x2 ;  /* 0x0000000613127c11 */ /* 0x000fc8000f8810ff */
[----:B------:R-:W-:Y:S01]  /*02c0*/  LEA.HI.X R19, R19, UR7, R14, 0x2, P4 ;  /* 0x0000000713137c11 */ /* 0x000fe2000a0f140e */
[----:B------:R-:W4:Y:S01]  /*02d0*/  @P2 LDG.E R12, desc[UR4][R16.64] ;  /* 0x00000004100c2981 */ /* 0x000f22000c1e1900 */
[----:B---3--:R-:W-:-:S03]  /*02e0*/  IMAD.WIDE R6, R3, 0x4, R6 ;  /* 0x0000000403067825 */ /* 0x008fc600078e0206 */
[----:B------:R-:W3:Y:S01]  /*02f0*/  @P3 LDG.E R10, desc[UR4][R18.64+-0x1d00] ;  /* 0xffe30004120a3981 */ /* 0x000ee2000c1e1900 */
[----:B------:R-:W-:-:S03]  /*0300*/  IMAD.MOV.U32 R20, RZ, RZ, RZ ;  /* 0x000000ffff147224 */ /* 0x000fc600078e00ff */
[----:B------:R1:W3:Y:S01]  /*0310*/  @!P0 LDG.E.EL R11, desc[UR4][R6.64] ;  /* 0x00000004060b8981 */ /* 0x0002e2000c2e1900 */
[----:B-----5:R-:W-:-:S04]  /*0320*/  IMAD.WIDE R8, R3, 0x4, R8 ;  /* 0x0000000403087825 */ /* 0x020fc800078e0208 */
[----:B-1----:R-:W-:Y:S01]  /*0330*/  IMAD.WIDE R14, R3, 0x4, R4 ;  /* 0x00000004030e7825 */ /* 0x002fe200078e0204 */
[----:B------:R-:W5:Y:S01]  /*0340*/  @!P0 LDG.E.EL R13, desc[UR4][R8.64] ;  /* 0x00000004080d8981 */ /* 0x000f62000c2e1900 */
[----:B------:R-:W1:Y:S03]  /*0350*/  LDC.64 R4, c[0x0][0x240] ;  /* 0x00009000ff047b82 */ /* 0x000e660000000a00 */
[----:B------:R-:W5:Y:S01]  /*0360*/  @!P0 LDG.E.EL R20, desc[UR4][R14.64] ;  /* 0x000000040e148981 */ /* 0x000f62000c2e1900 */
[----:B0-----:R-:W-:Y:S02]  /*0370*/  IMAD.MOV.U32 R6, RZ, RZ, 0x3e800000 ;  /* 0x3e800000ff067424 */ /* 0x001fe400078e00ff */
[----:B-1----:R-:W-:-:S04]  /*0380*/  IMAD.WIDE R4, R0, 0x4, R4 ;  /* 0x0000000400047825 */ /* 0x002fc800078e0204 */
[----:B--2---:R-:W-:Y:S02]  /*0390*/  FADD R16, R2, 9.9999997473787516356e-06 ;  /* 0x3727c5ac02107421 */ /* 0x004fe40000000000 */
[----:B------:R-:W0:Y:S02]  /*03a0*/  LDC.64 R2, c[0x0][0x248] ;  /* 0x00009200ff027b82 */ /* 0x000e240000000a00 */
[----:B------:R-:W1:Y:S02]  /*03b0*/  MUFU.SQRT R17, R16 ;  /* 0x0000001000117308 */ /* 0x000e640000002000 */
[C---:B-1----:R-:W-:Y:S02]  /*03c0*/  FSETP.GT.AND P4, PT, R17.reuse, 8.50705917302346158658e+37, PT ;  /* 0x7e8000001100780b */ /* 0x042fe40003f84000 */
[----:B------:R-:W-:Y:S02]  /*03d0*/  FSETP.GEU.AND P5, PT, R17, 1.175494350822287508e-38, PT ;  /* 0x008000001100780b */ /* 0x000fe40003fae000 */
[----:B------:R-:W-:Y:S01]  /*03e0*/  FSEL R6, R6, 1, P4 ;  /* 0x3f80000006067808 */ /* 0x000fe20002000000 */
[----:B0-----:R-:W-:-:S08]  /*03f0*/  IMAD.WIDE R2, R0, 0x4, R2 ;  /* 0x0000000400027825 */ /* 0x001fd000078e0202 */
[----:B------:R-:W-:Y:S02]  /*0400*/  @P4 FMUL R17, R17, 0.25 ;  /* 0x3e80000011114820 */ /* 0x000fe40000400000 */
[----:B------:R-:W-:Y:S02]  /*0410*/  @!P5 FMUL R6, R6, 16777216 ;  /* 0x4b8000000606d820 */ /* 0x000fe40000400000 */
[----:B------:R-:W-:Y:S01]  /*0420*/  @!P5 FMUL R17, R17, 16777216 ;  /* 0x4b8000001111d820 */ /* 0x000fe20000400000 */
[----:B----4-:R-:W-:-:S05]  /*0430*/  SEL R12, R12, RZ, P2 ;  /* 0x000000ff0c0c7207 */ /* 0x010fca0001000000 */
[----:B------:R-:W0:Y:S01]  /*0440*/  MUFU.RCP R17, R17 ;  /* 0x0000001100117308 */ /* 0x000e220000001000 */
[----:B---3--:R-:W-:-:S05]  /*0450*/  @P1 SEL R12, R10, RZ, P3 ;  /* 0x000000ff0a0c1207 */ /* 0x008fca0001800000 */
[----:B------:R-:W-:Y:S01]  /*0460*/  FADD R11, R12, -R11 ;  /* 0x8000000b0c0b7221 */ /* 0x000fe20000000000 */
[----:B------:R1:W-:Y:S01]  /*0470*/  @!P0 STG.E desc[UR4][R4.64], R12 ;  /* 0x0000000c04008986 */ /* 0x0003e2000c101904 */
[----:B0-----:R-:W-:-:S04]  /*0480*/  FMUL R6, R17, R6 ;  /* 0x0000000611067220 */ /* 0x001fc80000400000 */
[----:B------:R-:W-:-:S04]  /*0490*/  FMUL R11, R11, R6 ;  /* 0x000000060b0b7220 */ /* 0x000fc80000400000 */
[----:B-----5:R-:W-:-:S05]  /*04a0*/  FFMA R11, R11, R13, R20 ;  /* 0x0000000d0b0b7223 */ /* 0x020fca0000000014 */
[----:B------:R-:W-:-:S04]  /*04b0*/  FSETP.GEU.AND P1, PT, R11, RZ, PT ;  /* 0x000000ff0b00720b */ /* 0x000fc80003f2e000 */
[----:B------:R-:W-:Y:S01]  /*04c0*/  FSEL R11, R11, RZ, P1 ;  /* 0x000000ff0b0b7208 */ /* 0x000fe20000800000 */
[----:B-1----:R-:W-:Y:S08]  /*04d0*/  @P0 EXIT ;  /* 0x000000000000094d */ /* 0x002ff00003800000 */
[----:B------:R-:W-:Y:S01]  /*04e0*/  STG.E desc[UR4][R2.64], R11 ;  /* 0x0000000b02007986 */ /* 0x000fe2000c101904 */
[----:B------:R-:W-:Y:S05]  /*04f0*/  EXIT ;  /* 0x000000000000794d */ /* 0x000fea0003800000 */
.L_x_0:
[----:B------:R-:W-:-:S00]  /*0500*/  BRA `(.L_x_0) ;  /* 0xfffffffc00fc7947 */ /* 0x000fc0000383ffff */
[----:B------:R-:W-:-:S00]  /*0510*/  NOP ;  /* 0x0000000000007918 */ /* 0x000fc00000000000 */
        /* <DEDUP_REMOVED lines=14> */
.L_x_1:


//--------------------- .nv.global.init           --------------------------
	.section	.nv.global.init,"aw",@progbits
.nv.global.init:
	.type		_$_str,@object
	.size		_$_str,(_$_str_$_2 - _$_str)
_$_str:
        /*0000*/ 	.byte	0x5f, 0x5f, 0x43, 0x55, 0x44, 0x41, 0x5f, 0x46, 0x54, 0x5a, 0x00
	.type		_$_str_$_2,@object
	.size		_$_str_$_2,(.L_1 - _$_str_$_2)
_$_str_$_2:
        /*000b*/ 	.byte	0x5f, 0x5f, 0x43, 0x55, 0x44, 0x41, 0x5f, 0x50, 0x52, 0x45, 0x43, 0x5f, 0x53, 0x51, 0x52, 0x54
        /*001b*/ 	.byte	0x00
.L_1:


//--------------------- .nv.constant0.triton_poi_fused__native_batch_norm_legit_no_training_cat_relu_2 --------------------------
	.section	.nv.constant0.triton_poi_fused__native_batch_norm_legit_no_training_cat_relu_2,"a",@progbits
	.sectionflags	@""
	.align	4
.nv.constant0.triton_poi_fused__native_batch_norm_legit_no_training_cat_relu_2:
	.zero		596
